	.headerflags	@"EF_CUDA_TEXMODE_UNIFIED EF_CUDA_64BIT_ADDRESS EF_CUDA_ACCELERATORS EF_CUDA_SM90 EF_CUDA_VIRTUAL_SM(EF_CUDA_SM90)"
	.elftype	@"ET_EXEC"


//--------------------- .nv.info                  --------------------------
	.section	.nv.info,"",@"SHT_CUDA_INFO"
	.align	4


	//----- nvinfo : EIATTR_REGCOUNT
	.align		4
        /*0000*/ 	.byte	0x04, 0x2f
        /*0002*/ 	.short	(.L_4 - .L_3)
	.align		4
.L_3:
        /*0004*/ 	.word	index@(triton_poi_fused_add_gt_masked_fill_mul_scatter_add_5)
        /*0008*/ 	.word	0x00000018


	//----- nvinfo : EIATTR_MIN_STACK_SIZE
	.align		4
.L_4:
        /*000c*/ 	.byte	0x04, 0x12
        /*000e*/ 	.short	(.L_6 - .L_5)
	.align		4
.L_5:
        /*0010*/ 	.word	index@(triton_poi_fused_add_gt_masked_fill_mul_scatter_add_5)
        /*0014*/ 	.word	0x00000000


	//----- nvinfo : EIATTR_FRAME_SIZE
	.align		4
.L_6:
        /*0018*/ 	.byte	0x04, 0x11
        /*001a*/ 	.short	(.L_8 - .L_7)
	.align		4
.L_7:
        /*001c*/ 	.word	index@(triton_poi_fused_add_gt_masked_fill_mul_scatter_add_5)
        /*0020*/ 	.word	0x00000000


	//----- nvinfo : EIATTR_MIN_STACK_SIZE
	.align		4
.L_8:
        /*0024*/ 	.byte	0x04, 0x12
        /*0026*/ 	.short	(.L_10 - .L_9)
	.align		4
.L_9:
        /*0028*/ 	.word	index@(triton_poi_fused_add_gt_masked_fill_mul_scatter_add_5)
        /*002c*/ 	.word	0x00000000
.L_10:


//--------------------- .nv.info.triton_poi_fused_add_gt_masked_fill_mul_scatter_add_5 --------------------------
	.section	.nv.info.triton_poi_fused_add_gt_masked_fill_mul_scatter_add_5,"",@"SHT_CUDA_INFO"
	.sectionflags	@""
	.align	4


	//----- nvinfo : EIATTR_CUDA_API_VERSION
	.align		4
        /*0000*/ 	.byte	0x04, 0x37
        /*0002*/ 	.short	(.L_12 - .L_11)
.L_11:
        /*0004*/ 	.word	0x0000007c


	//----- nvinfo : EIATTR_KPARAM_INFO
	.align		4
.L_12:
        /*0008*/ 	.byte	0x04, 0x17
        /*000a*/ 	.short	(.L_14 - .L_13)
.L_13:
        /*000c*/ 	.word	0x00000000
        /*0010*/ 	.short	0x0002
        /*0012*/ 	.short	0x0010
        /*0014*/ 	.byte	0x00, 0xf0, 0x11, 0x00


	//----- nvinfo : EIATTR_KPARAM_INFO
	.align		4
.L_14:
        /*0018*/ 	.byte	0x04, 0x17
        /*001a*/ 	.short	(.L_16 - .L_15)
.L_15:
        /*001c*/ 	.word	0x00000000
        /*0020*/ 	.short	0x0001
        /*0022*/ 	.short	0x0008
        /*0024*/ 	.byte	0x00, 0xf4, 0x21, 0x00


	//----- nvinfo : EIATTR_KPARAM_INFO
	.align		4
.L_16:
        /*0028*/ 	.byte	0x04, 0x17
        /*002a*/ 	.short	(.L_18 - .L_17)
.L_17:
        /*002c*/ 	.word	0x00000000
        /*0030*/ 	.short	0x0000
        /*0032*/ 	.short	0x0000
        /*0034*/ 	.byte	0x00, 0xf4, 0x21, 0x00


	//----- nvinfo : EIATTR_SPARSE_MMA_MASK
	.align		4
.L_18:
        /*0038*/ 	.byte	0x03, 0x50
        /*003a*/ 	.short	0x0000


	//----- nvinfo : EIATTR_MAXREG_COUNT
	.align		4
        /*003c*/ 	.byte	0x03, 0x1b
        /*003e*/ 	.short	0x00ff


	//----- nvinfo : EIATTR_EXTERNS
	.align		4
        /*0040*/ 	.byte	0x04, 0x0f
        /*0042*/ 	.short	(.L_20 - .L_19)


	//   ....[0]....
	.align		4
.L_19:
        /*0044*/ 	.word	index@(__assertfail)


	//----- nvinfo : EIATTR_SYSCALL_OFFSETS
	.align		4
.L_20:
        /*0048*/ 	.byte	0x04, 0x46
        /*004a*/ 	.short	(.L_22 - .L_21)


	//   ....[0]....
.L_21:
        /*004c*/ 	.word	0x000002b0


	//----- nvinfo : EIATTR_EXIT_INSTR_OFFSETS
	.align		4
.L_22:
        /*0050*/ 	.byte	0x04, 0x1c
        /*0052*/ 	.short	(.L_24 - .L_23)


	//   ....[0]....
.L_23:
        /*0054*/ 	.word	0x00000360


	//   ....[1]....
        /*0058*/ 	.word	0x00000390


	//----- nvinfo : EIATTR_REQNTID
	.align		4
.L_24:
        /*005c*/ 	.byte	0x04, 0x10
        /*005e*/ 	.short	(.L_26 - .L_25)
.L_25:
        /*0060*/ 	.word	0x00000020
        /*0064*/ 	.word	0x00000001
        /*0068*/ 	.word	0x00000001


	//----- nvinfo : EIATTR_CRS_STACK_SIZE
	.align		4
.L_26:
        /*006c*/ 	.byte	0x04, 0x1e
        /*006e*/ 	.short	(.L_28 - .L_27)
.L_27:
        /*0070*/ 	.word	0x00000000


	//----- nvinfo : EIATTR_CBANK_PARAM_SIZE
	.align		4
.L_28:
        /*0074*/ 	.byte	0x03, 0x19
        /*0076*/ 	.short	0x0014


	//----- nvinfo : EIATTR_PARAM_CBANK
	.align		4
        /*0078*/ 	.byte	0x04, 0x0a
        /*007a*/ 	.short	(.L_30 - .L_29)
	.align		4
.L_29:
        /*007c*/ 	.word	index@(.nv.constant0.triton_poi_fused_add_gt_masked_fill_mul_scatter_add_5)
        /*0080*/ 	.short	0x0210
        /*0082*/ 	.short	0x0014


	//----- nvinfo : EIATTR_SW_WAR
	.align		4
.L_30:
        /*0084*/ 	.byte	0x04, 0x36
        /*0086*/ 	.short	(.L_32 - .L_31)
.L_31:
        /*0088*/ 	.word	0x00000008
.L_32:


//--------------------- .nv.callgraph             --------------------------
	.section	.nv.callgraph,"",@"SHT_CUDA_CALLGRAPH"
	.align	4
	.sectionentsize	8
	.align		4
        /*0000*/ 	.word	0x00000000
	.align		4
        /*0004*/ 	.word	0xffffffff
	.align		4
        /*0008*/ 	.word	index@(triton_poi_fused_add_gt_masked_fill_mul_scatter_add_5)
	.align		4
        /*000c*/ 	.word	index@(__assertfail)
	.align		4
        /*0010*/ 	.word	0x00000000
	.align		4
        /*0014*/ 	.word	0xfffffffe
	.align		4
        /*0018*/ 	.word	0x00000000
	.align		4
        /*001c*/ 	.word	0xfffffffd
	.align		4
        /*0020*/ 	.word	0x00000000
	.align		4
        /*0024*/ 	.word	0xfffffffc


//--------------------- .nv.constant4             --------------------------
	.section	.nv.constant4,"a",@progbits
	.align	8
	.align		8
.nv.constant4:
        /*0000*/ 	.dword	__assertfail
	.align		8
        /*0008*/ 	.dword	assertFunc_0
	.align		8
        /*0010*/ 	.dword	assertFile_0
	.align		8
        /*0018*/ 	.dword	assertMessage_0


//--------------------- .text.triton_poi_fused_add_gt_masked_fill_mul_scatter_add_5 --------------------------
	.section	.text.triton_poi_fused_add_gt_masked_fill_mul_scatter_add_5,"ax",@progbits
	.sectionflags	@"SHF_BARRIERS=1"
	.align	128
        .global         triton_poi_fused_add_gt_masked_fill_mul_scatter_add_5
        .type           triton_poi_fused_add_gt_masked_fill_mul_scatter_add_5,@function
        .size           triton_poi_fused_add_gt_masked_fill_mul_scatter_add_5,(.L_x_2 - triton_poi_fused_add_gt_masked_fill_mul_scatter_add_5)
        .other          triton_poi_fused_add_gt_masked_fill_mul_scatter_add_5,@"STO_CUDA_ENTRY STV_DEFAULT"
triton_poi_fused_add_gt_masked_fill_mul_scatter_add_5:
.text.triton_poi_fused_add_gt_masked_fill_mul_scatter_add_5:
[----:B------:R-:W0:Y:S02]  /*0000*/  LDC R1, c[0x0][0x28] ;  /* 0x00000a00ff017b82 */ /* 0x000e240000000800 */
[----:B------:R-:W1:Y:S01]  /*0010*/  S2R R16, SR_TID.X ;  /* 0x0000000000107919 */ /* 0x000e620000002100 */
[----:B------:R-:W2:Y:S01]  /*0020*/  LDC.64 R6, c[0x0][0x210] ;  /* 0x00008400ff067b82 */ /* 0x000ea20000000a00 */
[----:B------:R-:W-:Y:S01]  /*0030*/  CS2R R4, SRZ ;  /* 0x0000000000047805 */ /* 0x000fe2000001ff00 */
[----:B------:R-:W-:Y:S01]  /*0040*/  ULDC.64 UR4, c[0x0][0x208] ;  /* 0x0000820000047ab9 */ /* 0x000fe20000000a00 */
[----:B------:R-:W3:Y:S01]  /*0050*/  S2R R3, SR_CTAID.X ;  /* 0x0000000000037919 */ /* 0x000ee20000002500 */
[----:B------:R-:W-:Y:S02]  /*0060*/  CS2R R8, SRZ ;  /* 0x0000000000087805 */ /* 0x000fe4000001ff00 */
[----:B-1----:R-:W-:-:S05]  /*0070*/  LOP3.LUT R0, R16, 0xf, RZ, 0xc0, !PT ;  /* 0x0000000f10007812 */ /* 0x002fca00078ec0ff */
[----:B---3--:R-:W-:Y:S01]  /*0080*/  IMAD R15, R3, 0x10, R0 ;  /* 0x00000010030f7824 */ /* 0x008fe200078e0200 */
[----:B------:R-:W-:-:S03]  /*0090*/  SHF.R.S32.HI R0, RZ, 0x1b, R3 ;  /* 0x0000001bff007819 */ /* 0x000fc60000011403 */
[C---:B--2---:R-:W-:Y:S01]  /*00a0*/  IMAD.WIDE R2, R15.reuse, 0x8, R6 ;  /* 0x000000080f027825 */ /* 0x044fe200078e0206 */
[----:B------:R-:W-:Y:S02]  /*00b0*/  ISETP.GE.AND P0, PT, R15, 0x10, PT ;  /* 0x000000100f00780c */ /* 0x000fe40003f06270 */
[----:B------:R-:W-:-:S04]  /*00c0*/  SGXT R0, R0, 0x1 ;  /* 0x000000010000781a */ /* 0x000fc80000000200 */
[----:B------:R-:W-:-:S04]  /*00d0*/  LEA.HI R0, R0, R15, RZ, 0x2 ;  /* 0x0000000f00007211 */ /* 0x000fc800078f10ff */
[----:B------:R-:W-:-:S03]  /*00e0*/  LOP3.LUT R17, R0, 0xfffffffc, RZ, 0xc0, !PT ;  /* 0xfffffffc00117812 */ /* 0x000fc600078ec0ff */
[----:B------:R-:W2:Y:S02]  /*00f0*/  @!P0 LDG.E.64 R4, desc[UR4][R2.64] ;  /* 0x0000000402048981 */ /* 0x000ea4000c1e1b00 */
[----:B------:R-:W-:-:S05]  /*0100*/  IMAD.WIDE R6, R17, 0x8, R6 ;  /* 0x0000000811067825 */ /* 0x000fca00078e0206 */
[----:B------:R-:W3:Y:S01]  /*0110*/  @!P0 LDG.E.EL.64 R8, desc[UR4][R6.64] ;  /* 0x0000000406088981 */ /* 0x000ee2000c2e1b00 */
[----:B--2---:R-:W-:-:S04]  /*0120*/  ISETP.GT.U32.AND P0, PT, R4, RZ, PT ;  /* 0x000000ff0400720c */ /* 0x004fc80003f04070 */
[----:B------:R-:W-:-:S04]  /*0130*/  ISETP.GT.AND.EX P0, PT, R5, RZ, PT, P0 ;  /* 0x000000ff0500720c */ /* 0x000fc80003f04300 */
[----:B---3--:R-:W-:Y:S02]  /*0140*/  SEL R11, R8, RZ, !P0 ;  /* 0x000000ff080b7207 */ /* 0x008fe40004000000 */
[----:B------:R-:W-:Y:S02]  /*0150*/  SEL R9, R9, RZ, !P0 ;  /* 0x000000ff09097207 */ /* 0x000fe40004000000 */
[----:B------:R-:W-:-:S05]  /*0160*/  IADD3 R14, P0, R4, R11, RZ ;  /* 0x0000000b040e7210 */ /* 0x000fca0007f1e0ff */
[----:B------:R-:W-:Y:S01]  /*0170*/  IMAD.X R9, R5, 0x1, R9, P0 ;  /* 0x0000000105097824 */ /* 0x000fe200000e0609 */
[----:B------:R-:W-:-:S04]  /*0180*/  ISETP.GE.U32.AND P0, PT, R14, 0x4, PT ;  /* 0x000000040e00780c */ /* 0x000fc80003f06070 */
[----:B------:R-:W-:-:S04]  /*0190*/  ISETP.GE.U32.AND.EX P0, PT, R9, RZ, PT, P0 ;  /* 0x000000ff0900720c */ /* 0x000fc80003f06100 */
[----:B------:R-:W-:-:S13]  /*01a0*/  ISETP.GT.OR P0, PT, R15, 0xf, !P0 ;  /* 0x0000000f0f00780c */ /* 0x000fda0004704670 */
[----:B------:R-:W-:Y:S05]  /*01b0*/  @P0 BRA `(.L_x_0) ;  /* 0x0000000000400947 */ /* 0x000fea0003800000 */
[----:B------:R-:W-:Y:S01]  /*01c0*/  MOV R0, 0x0 ;  /* 0x0000000000007802 */ /* 0x000fe20000000f00 */
[----:B------:R-:W-:Y:S01]  /*01d0*/  ULDC.64 UR6, c[0x4][0x18] ;  /* 0x0100060000067ab9 */ /* 0x000fe20000000a00 */
[----:B------:R-:W-:Y:S01]  /*01e0*/  ULDC.64 UR8, c[0x4][0x8] ;  /* 0x0100020000087ab9 */ /* 0x000fe20000000a00 */
[----:B------:R-:W-:Y:S01]  /*01f0*/  IMAD.U32 R4, RZ, RZ, UR6 ;  /* 0x00000006ff047e24 */ /* 0x000fe2000f8e00ff */
[----:B------:R1:W2:Y:S01]  /*0200*/  LDC.64 R2, c[0x4][R0] ;  /* 0x0100000000027b82 */ /* 0x0002a20000000a00 */
[----:B------:R-:W-:Y:S01]  /*0210*/  IMAD.U32 R5, RZ, RZ, UR7 ;  /* 0x00000007ff057e24 */ /* 0x000fe2000f8e00ff */
[----:B------:R-:W-:Y:S01]  /*0220*/  ULDC.64 UR6, c[0x4][0x10] ;  /* 0x0100040000067ab9 */ /* 0x000fe20000000a00 */
[----:B------:R-:W-:Y:S02]  /*0230*/  IMAD.U32 R10, RZ, RZ, UR8 ;  /* 0x00000008ff0a7e24 */ /* 0x000fe4000f8e00ff */
[----:B------:R-:W-:Y:S02]  /*0240*/  IMAD.U32 R6, RZ, RZ, UR6 ;  /* 0x00000006ff067e24 */ /* 0x000fe4000f8e00ff */
[----:B------:R-:W-:-:S02]  /*0250*/  IMAD.U32 R7, RZ, RZ, UR7 ;  /* 0x00000007ff077e24 */ /* 0x000fc4000f8e00ff */
[----:B------:R-:W-:Y:S02]  /*0260*/  IMAD.U32 R11, RZ, RZ, UR9 ;  /* 0x00000009ff0b7e24 */ /* 0x000fe4000f8e00ff */
[----:B------:R-:W-:Y:S02]  /*0270*/  IMAD.MOV.U32 R8, RZ, RZ, 0x20 ;  /* 0x00000020ff087424 */ /* 0x000fe400078e00ff */
[----:B------:R-:W-:Y:S02]  /*0280*/  IMAD.MOV.U32 R12, RZ, RZ, 0x1 ;  /* 0x00000001ff0c7424 */ /* 0x000fe400078e00ff */
[----:B-1----:R-:W-:-:S07]  /*0290*/  IMAD.MOV.U32 R13, RZ, RZ, RZ ;  /* 0x000000ffff0d7224 */ /* 0x002fce00078e00ff */
[----:B------:R-:W-:-:S07]  /*02a0*/  LEPC R20, `(.L_x_0) ;  /* 0x000000001014794e */ /* 0x000fce0000000000 */
[----:B0-2---:R-:W-:Y:S05]  /*02b0*/  CALL.ABS.NOINC R2 ;  /* 0x0000000002007343 */ /* 0x005fea0003c00000 */
.L_x_0:
[----:B------:R-:W-:Y:S05]  /*02c0*/  WARPSYNC.ALL ;  /* 0x0000000000007948 */ /* 0x000fea0003800000 */
[----:B------:R-:W-:Y:S01]  /*02d0*/  BAR.SYNC.DEFER_BLOCKING 0x0 ;  /* 0x0000000000007b1d */ /* 0x000fe20000010000 */
[----:B------:R-:W-:Y:S02]  /*02e0*/  LOP3.LUT P0, RZ, R16, 0x10, RZ, 0xc0, !PT ;  /* 0x0000001010ff7812 */ /* 0x000fe4000780c0ff */
[----:B------:R-:W-:Y:S02]  /*02f0*/  SHF.R.S32.HI R0, RZ, 0x1f, R17 ;  /* 0x0000001fff007819 */ /* 0x000fe40000011411 */
[----:B------:R-:W-:Y:S01]  /*0300*/  ISETP.LT.AND P0, PT, R15, 0x10, !P0 ;  /* 0x000000100f00780c */ /* 0x000fe20004701270 */
[----:B------:R-:W-:-:S02]  /*0310*/  ULDC.64 UR6, c[0x0][0x218] ;  /* 0x0000860000067ab9 */ /* 0x000fc40000000a00 */
[----:B------:R-:W-:-:S04]  /*0320*/  LEA R2, P1, R14, UR6, 0x2 ;  /* 0x000000060e027c11 */ /* 0x000fc8000f8210ff */
[----:B------:R-:W-:Y:S02]  /*0330*/  LEA.HI.X R3, R14, UR7, R9, 0x2, P1 ;  /* 0x000000070e037c11 */ /* 0x000fe400088f1409 */
[----:B------:R-:W-:-:S04]  /*0340*/  LEA R2, P1, R17, R2, 0x2 ;  /* 0x0000000211027211 */ /* 0x000fc800078210ff */
[----:B------:R-:W-:Y:S01]  /*0350*/  LEA.HI.X R3, R17, R3, R0, 0x2, P1 ;  /* 0x0000000311037211 */ /* 0x000fe200008f1400 */
[----:B------:R-:W-:Y:S08]  /*0360*/  @!P0 EXIT ;  /* 0x000000000000894d */ /* 0x000ff00003800000 */
[----:B------:R-:W-:-:S05]  /*0370*/  IMAD.MOV.U32 R5, RZ, RZ, -0x800000 ;  /* 0xff800000ff057424 */ /* 0x000fca00078e00ff */
[----:B------:R-:W-:Y:S01]  /*0380*/  REDG.E.ADD.F32.FTZ.RN.STRONG.GPU desc[UR4][R2.64], R5 ;  /* 0x00000005020079a6 */ /* 0x000fe2000c10f384 */
[----:B------:R-:W-:Y:S05]  /*0390*/  EXIT ;  /* 0x000000000000794d */ /* 0x000fea0003800000 */
.L_x_1:
[----:B------:R-:W-:-:S00]  /*03a0*/  BRA `(.L_x_1) ;  /* 0xfffffffc00fc7947 */ /* 0x000fc0000383ffff */
[----:B------:R-:W-:-:S00]  /*03b0*/  NOP ;  /* 0x0000000000007918 */ /* 0x000fc00000000000 */
        /* <DEDUP_REMOVED lines=12> */
.L_x_2:


//--------------------- .nv.global.init           --------------------------
	.section	.nv.global.init,"aw",@progbits
.nv.global.init:
	.type		assertFunc_0,@object
	.size		assertFunc_0,(assertMessage_0 - assertFunc_0)
assertFunc_0:
        /*0000*/ 	.byte	0x75, 0x6e, 0x6b, 0x6e, 0x6f, 0x77, 0x6e, 0x00
	.type		assertMessage_0,@object
	.size		assertMessage_0,(assertFile_0 - assertMessage_0)
assertMessage_0:
        /*0008*/ 	.byte	0x69, 0x6e, 0x64, 0x65, 0x78, 0x20, 0x6f, 0x75, 0x74, 0x20, 0x6f, 0x66, 0x20, 0x62, 0x6f, 0x75
        /*0018*/ 	.byte	0x6e, 0x64, 0x73, 0x3a, 0x20, 0x30, 0x20, 0x3c, 0x3d, 0x20, 0x74, 0x6d, 0x70, 0x35, 0x20, 0x3c
        /*0028*/ 	.byte	0x20, 0x34, 0x00
	.type		assertFile_0,@object
	.size		assertFile_0,(.L_1 - assertFile_0)
assertFile_0:
        /*002b*/ 	.byte	0x69, 0x6e, 0x64, 0x75, 0x63, 0x74, 0x6f, 0x72, 0x5f, 0x63, 0x61, 0x63, 0x68, 0x65, 0x2f, 0x72
        /*003b*/ 	.byte	0x71, 0x2f, 0x63, 0x72, 0x71, 0x77, 0x72, 0x6c, 0x71, 0x64, 0x6e, 0x75, 0x71, 0x73, 0x35, 0x36
        /*004b*/ 	.byte	0x61, 0x67, 0x70, 0x6e, 0x73, 0x6f, 0x7a, 0x6b, 0x71, 0x69, 0x78, 0x76, 0x75, 0x61, 0x35, 0x65
        /*005b*/ 	.byte	0x6b, 0x62, 0x61, 0x6c, 0x37, 0x67, 0x6d, 0x68, 0x61, 0x61, 0x69, 0x6e, 0x6c, 0x69, 0x6f, 0x72
        /*006b*/ 	.byte	0x6a, 0x77, 0x71, 0x68, 0x70, 0x61, 0x2e, 0x70, 0x79, 0x00
.L_1:


//--------------------- .nv.constant0.triton_poi_fused_add_gt_masked_fill_mul_scatter_add_5 --------------------------
	.section	.nv.constant0.triton_poi_fused_add_gt_masked_fill_mul_scatter_add_5,"a",@progbits
	.sectionflags	@""
	.align	4
.nv.constant0.triton_poi_fused_add_gt_masked_fill_mul_scatter_add_5:
	.zero		548


//--------------------- SYMBOLS --------------------------

	.type		__assertfail,@function
